	.headerflags	@"EF_CUDA_TEXMODE_UNIFIED EF_CUDA_64BIT_ADDRESS EF_CUDA_ACCELERATORS EF_CUDA_SM90 EF_CUDA_VIRTUAL_SM(EF_CUDA_SM90)"
	.elftype	@"ET_EXEC"


//--------------------- .nv.info                  --------------------------
	.section	.nv.info,"",@"SHT_CUDA_INFO"
	.align	4


	//----- nvinfo : EIATTR_REGCOUNT
	.align		4
        /*0000*/ 	.byte	0x04, 0x2f
        /*0002*/ 	.short	(.L_3 - .L_2)
	.align		4
.L_2:
        /*0004*/ 	.word	index@(triton_poi_fused__native_batch_norm_legit_no_training_relu_3)
        /*0008*/ 	.word	0x00000016


	//----- nvinfo : EIATTR_MIN_STACK_SIZE
	.align		4
.L_3:
        /*000c*/ 	.byte	0x04, 0x12
        /*000e*/ 	.short	(.L_5 - .L_4)
	.align		4
.L_4:
        /*0010*/ 	.word	index@(triton_poi_fused__native_batch_norm_legit_no_training_relu_3)
        /*0014*/ 	.word	0x00000000


	//----- nvinfo : EIATTR_FRAME_SIZE
	.align		4
.L_5:
        /*0018*/ 	.byte	0x04, 0x11
        /*001a*/ 	.short	(.L_7 - .L_6)
	.align		4
.L_6:
        /*001c*/ 	.word	index@(triton_poi_fused__native_batch_norm_legit_no_training_relu_3)
        /*0020*/ 	.word	0x00000000


	//----- nvinfo : EIATTR_MIN_STACK_SIZE
	.align		4
.L_7:
        /*0024*/ 	.byte	0x04, 0x12
        /*0026*/ 	.short	(.L_9 - .L_8)
	.align		4
.L_8:
        /*0028*/ 	.word	index@(triton_poi_fused__native_batch_norm_legit_no_training_relu_3)
        /*002c*/ 	.word	0x00000000
.L_9:


//--------------------- .nv.info.triton_poi_fused__native_batch_norm_legit_no_training_relu_3 --------------------------
	.section	.nv.info.triton_poi_fused__native_batch_norm_legit_no_training_relu_3,"",@"SHT_CUDA_INFO"
	.sectionflags	@""
	.align	4


	//----- nvinfo : EIATTR_CUDA_API_VERSION
	.align		4
        /*0000*/ 	.byte	0x04, 0x37
        /*0002*/ 	.short	(.L_11 - .L_10)
.L_10:
        /*0004*/ 	.word	0x0000007c


	//----- nvinfo : EIATTR_KPARAM_INFO
	.align		4
.L_11:
        /*0008*/ 	.byte	0x04, 0x17
        /*000a*/ 	.short	(.L_13 - .L_12)
.L_12:
        /*000c*/ 	.word	0x00000000
        /*0010*/ 	.short	0x0006
        /*0012*/ 	.short	0x0030
        /*0014*/ 	.byte	0x00, 0xf0, 0x11, 0x00


	//----- nvinfo : EIATTR_KPARAM_INFO
	.align		4
.L_13:
        /*0018*/ 	.byte	0x04, 0x17
        /*001a*/ 	.short	(.L_15 - .L_14)
.L_14:
        /*001c*/ 	.word	0x00000000
        /*0020*/ 	.short	0x0005
        /*0022*/ 	.short	0x0028
        /*0024*/ 	.byte	0x00, 0xf4, 0x21, 0x00


	//----- nvinfo : EIATTR_KPARAM_INFO
	.align		4
.L_15:
        /*0028*/ 	.byte	0x04, 0x17
        /*002a*/ 	.short	(.L_17 - .L_16)
.L_16:
        /*002c*/ 	.word	0x00000000
        /*0030*/ 	.short	0x0004
        /*0032*/ 	.short	0x0020
        /*0034*/ 	.byte	0x00, 0xf4, 0x21, 0x00


	//----- nvinfo : EIATTR_KPARAM_INFO
	.align		4
.L_17:
        /*0038*/ 	.byte	0x04, 0x17
        /*003a*/ 	.short	(.L_19 - .L_18)
.L_18:
        /*003c*/ 	.word	0x00000000
        /*0040*/ 	.short	0x0003
        /*0042*/ 	.short	0x0018
        /*0044*/ 	.byte	0x00, 0xf4, 0x21, 0x00


	//----- nvinfo : EIATTR_KPARAM_INFO
	.align		4
.L_19:
        /*0048*/ 	.byte	0x04, 0x17
        /*004a*/ 	.short	(.L_21 - .L_20)
.L_20:
        /*004c*/ 	.word	0x00000000
        /*0050*/ 	.short	0x0002
        /*0052*/ 	.short	0x0010
        /*0054*/ 	.byte	0x00, 0xf4, 0x21, 0x00


	//----- nvinfo : EIATTR_KPARAM_INFO
	.align		4
.L_21:
        /*0058*/ 	.byte	0x04, 0x17
        /*005a*/ 	.short	(.L_23 - .L_22)
.L_22:
        /*005c*/ 	.word	0x00000000
        /*0060*/ 	.short	0x0001
        /*0062*/ 	.short	0x0008
        /*0064*/ 	.byte	0x00, 0xf4, 0x21, 0x00


	//----- nvinfo : EIATTR_KPARAM_INFO
	.align		4
.L_23:
        /*0068*/ 	.byte	0x04, 0x17
        /*006a*/ 	.short	(.L_25 - .L_24)
.L_24:
        /*006c*/ 	.word	0x00000000
        /*0070*/ 	.short	0x0000
        /*0072*/ 	.short	0x0000
        /*0074*/ 	.byte	0x00, 0xf4, 0x21, 0x00


	//----- nvinfo : EIATTR_SPARSE_MMA_MASK
	.align		4
.L_25:
        /*0078*/ 	.byte	0x03, 0x50
        /*007a*/ 	.short	0x0000


	//----- nvinfo : EIATTR_MAXREG_COUNT
	.align		4
        /*007c*/ 	.byte	0x03, 0x1b
        /*007e*/ 	.short	0x00ff


	//----- nvinfo : EIATTR_EXIT_INSTR_OFFSETS
	.align		4
        /*0080*/ 	.byte	0x04, 0x1c
        /*0082*/ 	.short	(.L_27 - .L_26)


	//   ....[0]....
.L_26:
        /*0084*/ 	.word	0x00000480


	//   ....[1]....
        /*0088*/ 	.word	0x000004a0


	//----- nvinfo : EIATTR_REQNTID
	.align		4
.L_27:
        /*008c*/ 	.byte	0x04, 0x10
        /*008e*/ 	.short	(.L_29 - .L_28)
.L_28:
        /*0090*/ 	.word	0x00000080
        /*0094*/ 	.word	0x00000001
        /*0098*/ 	.word	0x00000001


	//----- nvinfo : EIATTR_CBANK_PARAM_SIZE
	.align		4
.L_29:
        /*009c*/ 	.byte	0x03, 0x19
        /*009e*/ 	.short	0x0034


	//----- nvinfo : EIATTR_PARAM_CBANK
	.align		4
        /*00a0*/ 	.byte	0x04, 0x0a
        /*00a2*/ 	.short	(.L_31 - .L_30)
	.align		4
.L_30:
        /*00a4*/ 	.word	index@(.nv.constant0.triton_poi_fused__native_batch_norm_legit_no_training_relu_3)
        /*00a8*/ 	.short	0x0210
        /*00aa*/ 	.short	0x0034


	//----- nvinfo : EIATTR_SW_WAR
	.align		4
.L_31:
        /*00ac*/ 	.byte	0x04, 0x36
        /*00ae*/ 	.short	(.L_33 - .L_32)
.L_32:
        /*00b0*/ 	.word	0x00000008
.L_33:


//--------------------- .nv.callgraph             --------------------------
	.section	.nv.callgraph,"",@"SHT_CUDA_CALLGRAPH"
	.align	4
	.sectionentsize	8
	.align		4
        /*0000*/ 	.word	0x00000000
	.align		4
        /*0004*/ 	.word	0xffffffff
	.align		4
        /*0008*/ 	.word	0x00000000
	.align		4
        /*000c*/ 	.word	0xfffffffe
	.align		4
        /*0010*/ 	.word	0x00000000
	.align		4
        /*0014*/ 	.word	0xfffffffd
	.align		4
        /*0018*/ 	.word	0x00000000
	.align		4
        /*001c*/ 	.word	0xfffffffc


//--------------------- .nv.constant4             --------------------------
	.section	.nv.constant4,"a",@progbits
	.align	8
	.align		8
.nv.constant4:
        /*0000*/ 	.dword	_$_str
	.align		8
        /*0008*/ 	.dword	_$_str_$_2


//--------------------- .text.triton_poi_fused__native_batch_norm_legit_no_training_relu_3 --------------------------
	.section	.text.triton_poi_fused__native_batch_norm_legit_no_training_relu_3,"ax",@progbits
	.align	128
        .global         triton_poi_fused__native_batch_norm_legit_no_training_relu_3
        .type           triton_poi_fused__native_batch_norm_legit_no_training_relu_3,@function
        .size           triton_poi_fused__native_batch_norm_legit_no_training_relu_3,(.L_x_1 - triton_poi_fused__native_batch_norm_legit_no_training_relu_3)
        .other          triton_poi_fused__native_batch_norm_legit_no_training_relu_3,@"STO_CUDA_ENTRY STV_DEFAULT"
triton_poi_fused__native_batch_norm_legit_no_training_relu_3:
.text.triton_poi_fused__native_batch_norm_legit_no_training_relu_3:
[----:B------:R-:W0:Y:S01]  /*0000*/  LDC R1, c[0x0][0x28] ;  /* 0x00000a00ff017b82 */ /* 0x000e220000000800 */
[----:B------:R-:W1:Y:S07]  /*0010*/  S2R R0, SR_TID.X ;  /* 0x0000000000007919 */ /* 0x000e6e0000002100 */
[----:B------:R-:W2:Y:S01]  /*0020*/  LDC.64 R8, c[0x0][0x220] ;  /* 0x00008800ff087b82 */ /* 0x000ea20000000a00 */
[----:B------:R-:W-:Y:S01]  /*0030*/  ULDC.64 UR4, c[0x0][0x208] ;  /* 0x0000820000047ab9 */ /* 0x000fe20000000a00 */
[----:B------:R-:W3:Y:S06]  /*0040*/  S2R R5, SR_CTAID.X ;  /* 0x0000000000057919 */ /* 0x000eec0000002500 */
[----:B------:R-:W4:Y:S08]  /*0050*/  LDC.64 R14, c[0x0][0x218] ;  /* 0x00008600ff0e7b82 */ /* 0x000f300000000a00 */
[----:B------:R-:W5:Y:S08]  /*0060*/  LDC.64 R12, c[0x0][0x210] ;  /* 0x00008400ff0c7b82 */ /* 0x000f700000000a00 */
[----:B------:R-:W4:Y:S01]  /*0070*/  LDC.64 R16, c[0x0][0x228] ;  /* 0x00008a00ff107b82 */ /* 0x000f220000000a00 */
[----:B-1----:R-:W-:-:S07]  /*0080*/  IMAD.SHL.U32 R0, R0, 0x2, RZ ;  /* 0x0000000200007824 */ /* 0x002fce00078e00ff */
[----:B------:R-:W1:Y:S01]  /*0090*/  LDC.64 R18, c[0x0][0x230] ;  /* 0x00008c00ff127b82 */ /* 0x000e620000000a00 */
[----:B---3--:R-:W-:Y:S02]  /*00a0*/  SHF.R.S32.HI R3, RZ, 0x17, R5 ;  /* 0x00000017ff037819 */ /* 0x008fe40000011405 */
[----:B------:R-:W-:Y:S02]  /*00b0*/  LOP3.LUT R0, R0, 0xfe, RZ, 0xc0, !PT ;  /* 0x000000fe00007812 */ /* 0x000fe400078ec0ff */
[----:B------:R-:W-:-:S03]  /*00c0*/  SGXT R3, R3, 0x1 ;  /* 0x000000010303781a */ /* 0x000fc60000000200 */
[----:B------:R-:W-:Y:S01]  /*00d0*/  IMAD R0, R5, 0x100, R0 ;  /* 0x0000010005007824 */ /* 0x000fe200078e0200 */
[----:B------:R-:W-:-:S04]  /*00e0*/  CS2R R4, SRZ ;  /* 0x0000000000047805 */ /* 0x000fc8000001ff00 */
[----:B------:R-:W-:Y:S02]  /*00f0*/  LEA.HI R3, R3, R0, RZ, 0x4 ;  /* 0x0000000003037211 */ /* 0x000fe400078f20ff */
[----:B------:R-:W-:Y:S02]  /*0100*/  ISETP.GE.AND P0, PT, R0, 0x100, PT ;  /* 0x000001000000780c */ /* 0x000fe40003f06270 */
[----:B------:R-:W-:-:S04]  /*0110*/  SHF.R.S32.HI R3, RZ, 0x4, R3 ;  /* 0x00000004ff037819 */ /* 0x000fc80000011403 */
[----:B------:R-:W-:-:S04]  /*0120*/  LEA.HI R2, R3, R3, RZ, 0x2 ;  /* 0x0000000303027211 */ /* 0x000fc800078f10ff */
[----:B------:R-:W-:-:S04]  /*0130*/  LOP3.LUT R2, R2, 0xfffffffc, RZ, 0xc0, !PT ;  /* 0xfffffffc02027812 */ /* 0x000fc800078ec0ff */
[----:B------:R-:W-:-:S05]  /*0140*/  IADD3 R11, R3, -R2, RZ ;  /* 0x80000002030b7210 */ /* 0x000fca0007ffe0ff */
[----:B--2---:R-:W-:-:S05]  /*0150*/  IMAD.WIDE R8, R11, 0x4, R8 ;  /* 0x000000040b087825 */ /* 0x004fca00078e0208 */
[----:B------:R-:W2:Y:S04]  /*0160*/  @!P0 LDG.E.EL R4, desc[UR4][R8.64] ;  /* 0x0000000408048981 */ /* 0x000ea8000c2e1900 */
[----:B------:R3:W2:Y:S01]  /*0170*/  @!P0 LDG.E.EL R5, desc[UR4][R8.64] ;  /* 0x0000000408058981 */ /* 0x0006a2000c2e1900 */
[----:B------:R-:W-:Y:S02]  /*0180*/  CS2R R6, SRZ ;  /* 0x0000000000067805 */ /* 0x000fe4000001ff00 */
[----:B------:R-:W-:Y:S01]  /*0190*/  CS2R R2, SRZ ;  /* 0x0000000000027805 */ /* 0x000fe2000001ff00 */
[----:B----4-:R-:W-:-:S04]  /*01a0*/  IMAD.WIDE R14, R11, 0x4, R14 ;  /* 0x000000040b0e7825 */ /* 0x010fc800078e020e */
[----:B-----5:R-:W-:Y:S01]  /*01b0*/  IMAD.WIDE R12, R0, 0x4, R12 ;  /* 0x00000004000c7825 */ /* 0x020fe200078e020c */
[----:B------:R-:W4:Y:S01]  /*01c0*/  @!P0 LDG.E.EL R7, desc[UR4][R14.64] ;  /* 0x000000040e078981 */ /* 0x000f22000c2e1900 */
[----:B---3--:R-:W-:Y:S02]  /*01d0*/  CS2R R8, SRZ ;  /* 0x0000000000087805 */ /* 0x008fe4000001ff00 */
[C---:B0-----:R-:W-:Y:S01]  /*01e0*/  IMAD.WIDE R16, R11.reuse, 0x4, R16 ;  /* 0x000000040b107825 */ /* 0x041fe200078e0210 */
[----:B------:R0:W3:Y:S03]  /*01f0*/  @!P0 LDG.E.EL R6, desc[UR4][R14.64] ;  /* 0x000000040e068981 */ /* 0x0000e6000c2e1900 */
[----:B-1----:R-:W-:Y:S01]  /*0200*/  IMAD.WIDE R18, R11, 0x4, R18 ;  /* 0x000000040b127825 */ /* 0x002fe200078e0212 */
[----:B------:R1:W4:Y:S01]  /*0210*/  @!P0 LDG.E.64 R2, desc[UR4][R12.64] ;  /* 0x000000040c028981 */ /* 0x000322000c1e1b00 */
[----:B------:R-:W-:-:S03]  /*0220*/  CS2R R10, SRZ ;  /* 0x00000000000a7805 */ /* 0x000fc6000001ff00 */
[----:B------:R-:W5:Y:S04]  /*0230*/  @!P0 LDG.E.EL R9, desc[UR4][R18.64] ;  /* 0x0000000412098981 */ /* 0x000f68000c2e1900 */
[----:B------:R-:W5:Y:S04]  /*0240*/  @!P0 LDG.E.EL R10, desc[UR4][R16.64] ;  /* 0x00000004100a8981 */ /* 0x000f68000c2e1900 */
[----:B------:R-:W3:Y:S04]  /*0250*/  @!P0 LDG.E.EL R11, desc[UR4][R16.64] ;  /* 0x00000004100b8981 */ /* 0x000ee8000c2e1900 */
[----:B------:R-:W3:Y:S01]  /*0260*/  @!P0 LDG.E.EL R8, desc[UR4][R18.64] ;  /* 0x0000000412088981 */ /* 0x000ee2000c2e1900 */
[----:B0-----:R-:W-:Y:S01]  /*0270*/  HFMA2.MMA R14, -RZ, RZ, 1.625, 0 ;  /* 0x3e800000ff0e7435 */ /* 0x001fe200000001ff */
[----:B--2---:R-:W-:Y:S01]  /*0280*/  FADD R4, R4, 9.9999997473787516356e-06 ;  /* 0x3727c5ac04047421 */ /* 0x004fe20000000000 */
[----:B------:R-:W-:-:S03]  /*0290*/  FADD R5, R5, 9.9999997473787516356e-06 ;  /* 0x3727c5ac05057421 */ /* 0x000fc60000000000 */
[----:B-1----:R-:W0:Y:S08]  /*02a0*/  MUFU.SQRT R12, R4 ;  /* 0x00000004000c7308 */ /* 0x002e300000002000 */
[----:B------:R1:W2:Y:S01]  /*02b0*/  MUFU.SQRT R13, R5 ;  /* 0x00000005000d7308 */ /* 0x0002a20000002000 */
[C---:B0-----:R-:W-:Y:S02]  /*02c0*/  FSETP.GT.AND P1, PT, R12.reuse, 8.50705917302346158658e+37, PT ;  /* 0x7e8000000c00780b */ /* 0x041fe40003f24000 */
[----:B------:R-:W-:Y:S01]  /*02d0*/  FSETP.GEU.AND P3, PT, R12, 1.175494350822287508e-38, PT ;  /* 0x008000000c00780b */ /* 0x000fe20003f6e000 */
[----:B-1----:R-:W0:Y:S01]  /*02e0*/  LDC.64 R4, c[0x0][0x238] ;  /* 0x00008e00ff047b82 */ /* 0x002e220000000a00 */
[----:B--2---:R-:W-:-:S02]  /*02f0*/  FSETP.GT.AND P2, PT, R13, 8.50705917302346158658e+37, PT ;  /* 0x7e8000000d00780b */ /* 0x004fc40003f44000 */
[----:B------:R-:W-:-:S07]  /*0300*/  FSETP.GEU.AND P4, PT, R13, 1.175494350822287508e-38, PT ;  /* 0x008000000d00780b */ /* 0x000fce0003f8e000 */
[----:B------:R-:W-:-:S04]  /*0310*/  @P1 FMUL R12, R12, 0.25 ;  /* 0x3e8000000c0c1820 */ /* 0x000fc80000400000 */
[----:B------:R-:W-:Y:S01]  /*0320*/  @!P3 FMUL R12, R12, 16777216 ;  /* 0x4b8000000c0cb820 */ /* 0x000fe20000400000 */
[----:B------:R-:W-:-:S04]  /*0330*/  @P2 FMUL R13, R13, 0.25 ;  /* 0x3e8000000d0d2820 */ /* 0x000fc80000400000 */
[----:B------:R-:W-:Y:S01]  /*0340*/  @!P4 FMUL R13, R13, 16777216 ;  /* 0x4b8000000d0dc820 */ /* 0x000fe20000400000 */
[----:B------:R-:W1:Y:S01]  /*0350*/  MUFU.RCP R12, R12 ;  /* 0x0000000c000c7308 */ /* 0x000e620000001000 */
[----:B------:R-:W-:-:S07]  /*0360*/  FSEL R15, R14, 1, P1 ;  /* 0x3f8000000e0f7808 */ /* 0x000fce0000800000 */
[----:B------:R-:W2:Y:S01]  /*0370*/  MUFU.RCP R13, R13 ;  /* 0x0000000d000d7308 */ /* 0x000ea20000001000 */
[----:B------:R-:W-:Y:S01]  /*0380*/  FSEL R14, R14, 1, P2 ;  /* 0x3f8000000e0e7808 */ /* 0x000fe20001000000 */
[----:B------:R-:W-:-:S04]  /*0390*/  @!P3 FMUL R15, R15, 16777216 ;  /* 0x4b8000000f0fb820 */ /* 0x000fc80000400000 */
[----:B------:R-:W-:Y:S01]  /*03a0*/  @!P4 FMUL R14, R14, 16777216 ;  /* 0x4b8000000e0ec820 */ /* 0x000fe20000400000 */
[----:B----4-:R-:W-:Y:S01]  /*03b0*/  FADD R2, -R7, R2 ;  /* 0x0000000207027221 */ /* 0x010fe20000000100 */
[----:B---3--:R-:W-:Y:S01]  /*03c0*/  FADD R3, -R6, R3 ;  /* 0x0000000306037221 */ /* 0x008fe20000000100 */
[----:B-1----:R-:W-:Y:S01]  /*03d0*/  FMUL R15, R12, R15 ;  /* 0x0000000f0c0f7220 */ /* 0x002fe20000400000 */
[----:B--2---:R-:W-:-:S03]  /*03e0*/  FMUL R14, R13, R14 ;  /* 0x0000000e0d0e7220 */ /* 0x004fc60000400000 */
[----:B------:R-:W-:Y:S01]  /*03f0*/  FMUL R2, R2, R15 ;  /* 0x0000000f02027220 */ /* 0x000fe20000400000 */
[----:B------:R-:W-:-:S03]  /*0400*/  FMUL R3, R3, R14 ;  /* 0x0000000e03037220 */ /* 0x000fc60000400000 */
[----:B-----5:R-:W-:Y:S01]  /*0410*/  FFMA R2, R2, R10, R9 ;  /* 0x0000000a02027223 */ /* 0x020fe20000000009 */
[----:B------:R-:W-:-:S04]  /*0420*/  FFMA R3, R3, R11, R8 ;  /* 0x0000000b03037223 */ /* 0x000fc80000000008 */
[----:B------:R-:W-:Y:S02]  /*0430*/  FSETP.GEU.AND P1, PT, R2, RZ, PT ;  /* 0x000000ff0200720b */ /* 0x000fe40003f2e000 */
[C---:B------:R-:W-:Y:S01]  /*0440*/  FSETP.GEU.AND P2, PT, R3.reuse, RZ, PT ;  /* 0x000000ff0300720b */ /* 0x040fe20003f4e000 */
[----:B0-----:R-:W-:Y:S01]  /*0450*/  IMAD.WIDE R4, R0, 0x4, R4 ;  /* 0x0000000400047825 */ /* 0x001fe200078e0204 */
[----:B------:R-:W-:Y:S02]  /*0460*/  FSEL R2, R2, RZ, P1 ;  /* 0x000000ff02027208 */ /* 0x000fe40000800000 */
[----:B------:R-:W-:Y:S01]  /*0470*/  FSEL R3, R3, RZ, P2 ;  /* 0x000000ff03037208 */ /* 0x000fe20001000000 */
[----:B------:R-:W-:Y:S08]  /*0480*/  @P0 EXIT ;  /* 0x000000000000094d */ /* 0x000ff00003800000 */
[----:B------:R-:W-:Y:S01]  /*0490*/  STG.E.64 desc[UR4][R4.64], R2 ;  /* 0x0000000204007986 */ /* 0x000fe2000c101b04 */
[----:B------:R-:W-:Y:S05]  /*04a0*/  EXIT ;  /* 0x000000000000794d */ /* 0x000fea0003800000 */
.L_x_0:
[----:B------:R-:W-:-:S00]  /*04b0*/  BRA `(.L_x_0) ;  /* 0xfffffffc00fc7947 */ /* 0x000fc0000383ffff */
[----:B------:R-:W-:-:S00]  /*04c0*/  NOP ;  /* 0x0000000000007918 */ /* 0x000fc00000000000 */
        /* <DEDUP_REMOVED lines=11> */
.L_x_1:


//--------------------- .nv.global.init           --------------------------
	.section	.nv.global.init,"aw",@progbits
.nv.global.init:
	.type		_$_str,@object
	.size		_$_str,(_$_str_$_2 - _$_str)
_$_str:
        /*0000*/ 	.byte	0x5f, 0x5f, 0x43, 0x55, 0x44, 0x41, 0x5f, 0x46, 0x54, 0x5a, 0x00
	.type		_$_str_$_2,@object
	.size		_$_str_$_2,(.L_1 - _$_str_$_2)
_$_str_$_2:
        /*000b*/ 	.byte	0x5f, 0x5f, 0x43, 0x55, 0x44, 0x41, 0x5f, 0x50, 0x52, 0x45, 0x43, 0x5f, 0x53, 0x51, 0x52, 0x54
        /*001b*/ 	.byte	0x00
.L_1:


//--------------------- .nv.constant0.triton_poi_fused__native_batch_norm_legit_no_training_relu_3 --------------------------
	.section	.nv.constant0.triton_poi_fused__native_batch_norm_legit_no_training_relu_3,"a",@progbits
	.sectionflags	@""
	.align	4
.nv.constant0.triton_poi_fused__native_batch_norm_legit_no_training_relu_3:
	.zero		580
